	.headerflags	@"EF_CUDA_TEXMODE_UNIFIED EF_CUDA_64BIT_ADDRESS EF_CUDA_ACCELERATORS EF_CUDA_SM90 EF_CUDA_VIRTUAL_SM(EF_CUDA_SM90)"
	.elftype	@"ET_EXEC"


//--------------------- .nv.info                  --------------------------
	.section	.nv.info,"",@"SHT_CUDA_INFO"
	.align	4


	//----- nvinfo : EIATTR_REGCOUNT
	.align		4
        /*0000*/ 	.byte	0x04, 0x2f
        /*0002*/ 	.short	(.L_1 - .L_0)
	.align		4
.L_0:
        /*0004*/ 	.word	index@(triton_poi_fused_convolution_relu_threshold_backward_30)
        /*0008*/ 	.word	0x0000000c


	//----- nvinfo : EIATTR_MIN_STACK_SIZE
	.align		4
.L_1:
        /*000c*/ 	.byte	0x04, 0x12
        /*000e*/ 	.short	(.L_3 - .L_2)
	.align		4
.L_2:
        /*0010*/ 	.word	index@(triton_poi_fused_convolution_relu_threshold_backward_30)
        /*0014*/ 	.word	0x00000000


	//----- nvinfo : EIATTR_FRAME_SIZE
	.align		4
.L_3:
        /*0018*/ 	.byte	0x04, 0x11
        /*001a*/ 	.short	(.L_5 - .L_4)
	.align		4
.L_4:
        /*001c*/ 	.word	index@(triton_poi_fused_convolution_relu_threshold_backward_30)
        /*0020*/ 	.word	0x00000000


	//----- nvinfo : EIATTR_MIN_STACK_SIZE
	.align		4
.L_5:
        /*0024*/ 	.byte	0x04, 0x12
        /*0026*/ 	.short	(.L_7 - .L_6)
	.align		4
.L_6:
        /*0028*/ 	.word	index@(triton_poi_fused_convolution_relu_threshold_backward_30)
        /*002c*/ 	.word	0x00000000
.L_7:


//--------------------- .nv.info.triton_poi_fused_convolution_relu_threshold_backward_30 --------------------------
	.section	.nv.info.triton_poi_fused_convolution_relu_threshold_backward_30,"",@"SHT_CUDA_INFO"
	.sectionflags	@""
	.align	4


	//----- nvinfo : EIATTR_CUDA_API_VERSION
	.align		4
        /*0000*/ 	.byte	0x04, 0x37
        /*0002*/ 	.short	(.L_9 - .L_8)
.L_8:
        /*0004*/ 	.word	0x0000007c


	//----- nvinfo : EIATTR_KPARAM_INFO
	.align		4
.L_9:
        /*0008*/ 	.byte	0x04, 0x17
        /*000a*/ 	.short	(.L_11 - .L_10)
.L_10:
        /*000c*/ 	.word	0x00000000
        /*0010*/ 	.short	0x0003
        /*0012*/ 	.short	0x0018
        /*0014*/ 	.byte	0x00, 0xf0, 0x11, 0x00


	//----- nvinfo : EIATTR_KPARAM_INFO
	.align		4
.L_11:
        /*0018*/ 	.byte	0x04, 0x17
        /*001a*/ 	.short	(.L_13 - .L_12)
.L_12:
        /*001c*/ 	.word	0x00000000
        /*0020*/ 	.short	0x0002
        /*0022*/ 	.short	0x0010
        /*0024*/ 	.byte	0x00, 0xf4, 0x21, 0x00


	//----- nvinfo : EIATTR_KPARAM_INFO
	.align		4
.L_13:
        /*0028*/ 	.byte	0x04, 0x17
        /*002a*/ 	.short	(.L_15 - .L_14)
.L_14:
        /*002c*/ 	.word	0x00000000
        /*0030*/ 	.short	0x0001
        /*0032*/ 	.short	0x0008
        /*0034*/ 	.byte	0x00, 0xf4, 0x21, 0x00


	//----- nvinfo : EIATTR_KPARAM_INFO
	.align		4
.L_15:
        /*0038*/ 	.byte	0x04, 0x17
        /*003a*/ 	.short	(.L_17 - .L_16)
.L_16:
        /*003c*/ 	.word	0x00000000
        /*0040*/ 	.short	0x0000
        /*0042*/ 	.short	0x0000
        /*0044*/ 	.byte	0x00, 0xf4, 0x21, 0x00


	//----- nvinfo : EIATTR_SPARSE_MMA_MASK
	.align		4
.L_17:
        /*0048*/ 	.byte	0x03, 0x50
        /*004a*/ 	.short	0x0000


	//----- nvinfo : EIATTR_MAXREG_COUNT
	.align		4
        /*004c*/ 	.byte	0x03, 0x1b
        /*004e*/ 	.short	0x00ff


	//----- nvinfo : EIATTR_EXIT_INSTR_OFFSETS
	.align		4
        /*0050*/ 	.byte	0x04, 0x1c
        /*0052*/ 	.short	(.L_19 - .L_18)


	//   ....[0]....
.L_18:
        /*0054*/ 	.word	0x00000150


	//   ....[1]....
        /*0058*/ 	.word	0x00000170


	//----- nvinfo : EIATTR_REQNTID
	.align		4
.L_19:
        /*005c*/ 	.byte	0x04, 0x10
        /*005e*/ 	.short	(.L_21 - .L_20)
.L_20:
        /*0060*/ 	.word	0x00000080
        /*0064*/ 	.word	0x00000001
        /*0068*/ 	.word	0x00000001


	//----- nvinfo : EIATTR_CBANK_PARAM_SIZE
	.align		4
.L_21:
        /*006c*/ 	.byte	0x03, 0x19
        /*006e*/ 	.short	0x001c


	//----- nvinfo : EIATTR_PARAM_CBANK
	.align		4
        /*0070*/ 	.byte	0x04, 0x0a
        /*0072*/ 	.short	(.L_23 - .L_22)
	.align		4
.L_22:
        /*0074*/ 	.word	index@(.nv.constant0.triton_poi_fused_convolution_relu_threshold_backward_30)
        /*0078*/ 	.short	0x0210
        /*007a*/ 	.short	0x001c


	//----- nvinfo : EIATTR_SW_WAR
	.align		4
.L_23:
        /*007c*/ 	.byte	0x04, 0x36
        /*007e*/ 	.short	(.L_25 - .L_24)
.L_24:
        /*0080*/ 	.word	0x00000008
.L_25:


//--------------------- .nv.callgraph             --------------------------
	.section	.nv.callgraph,"",@"SHT_CUDA_CALLGRAPH"
	.align	4
	.sectionentsize	8
	.align		4
        /*0000*/ 	.word	0x00000000
	.align		4
        /*0004*/ 	.word	0xffffffff
	.align		4
        /*0008*/ 	.word	0x00000000
	.align		4
        /*000c*/ 	.word	0xfffffffe
	.align		4
        /*0010*/ 	.word	0x00000000
	.align		4
        /*0014*/ 	.word	0xfffffffd
	.align		4
        /*0018*/ 	.word	0x00000000
	.align		4
        /*001c*/ 	.word	0xfffffffc


//--------------------- .text.triton_poi_fused_convolution_relu_threshold_backward_30 --------------------------
	.section	.text.triton_poi_fused_convolution_relu_threshold_backward_30,"ax",@progbits
	.align	128
        .global         triton_poi_fused_convolution_relu_threshold_backward_30
        .type           triton_poi_fused_convolution_relu_threshold_backward_30,@function
        .size           triton_poi_fused_convolution_relu_threshold_backward_30,(.L_x_1 - triton_poi_fused_convolution_relu_threshold_backward_30)
        .other          triton_poi_fused_convolution_relu_threshold_backward_30,@"STO_CUDA_ENTRY STV_DEFAULT"
triton_poi_fused_convolution_relu_threshold_backward_30:
.text.triton_poi_fused_convolution_relu_threshold_backward_30:
[----:B------:R-:W0:Y:S02]  /*0000*/  LDC R1, c[0x0][0x28] ;  /* 0x00000a00ff017b82 */ /* 0x000e240000000800 */
[----:B------:R-:W1:Y:S01]  /*0010*/  S2R R0, SR_TID.X ;  /* 0x0000000000007919 */ /* 0x000e620000002100 */
[----:B------:R-:W2:Y:S01]  /*0020*/  LDC.64 R2, c[0x0][0x210] ;  /* 0x00008400ff027b82 */ /* 0x000ea20000000a00 */
[----:B------:R-:W-:Y:S01]  /*0030*/  ULDC.64 UR4, c[0x0][0x208] ;  /* 0x0000820000047ab9 */ /* 0x000fe20000000a00 */
[----:B------:R-:W-:Y:S01]  /*0040*/  ULDC.64 UR6, c[0x0][0x220] ;  /* 0x0000880000067ab9 */ /* 0x000fe20000000a00 */
[----:B------:R-:W3:Y:S05]  /*0050*/  S2R R7, SR_CTAID.X ;  /* 0x0000000000077919 */ /* 0x000eea0000002500 */
[----:B------:R-:W4:Y:S01]  /*0060*/  LDC.64 R4, c[0x0][0x218] ;  /* 0x00008600ff047b82 */ /* 0x000f220000000a00 */
[----:B-1----:R-:W-:Y:S01]  /*0070*/  LOP3.LUT R0, R0, 0x7f, RZ, 0xc0, !PT ;  /* 0x0000007f00007812 */ /* 0x002fe200078ec0ff */
[----:B----4-:R-:W4:Y:S04]  /*0080*/  LDG.E R5, desc[UR4][R4.64] ;  /* 0x0000000404057981 */ /* 0x010f28000c1e1900 */
[----:B---3--:R-:W-:-:S02]  /*0090*/  IMAD R7, R7, 0x80, R0 ;  /* 0x0000008007077824 */ /* 0x008fc400078e0200 */
[----:B------:R-:W-:Y:S02]  /*00a0*/  IMAD.MOV.U32 R0, RZ, RZ, RZ ;  /* 0x000000ffff007224 */ /* 0x000fe400078e00ff */
[C---:B--2---:R-:W-:Y:S01]  /*00b0*/  IMAD.WIDE R2, R7.reuse, 0x4, R2 ;  /* 0x0000000407027825 */ /* 0x044fe200078e0202 */
[----:B------:R-:W-:-:S13]  /*00c0*/  ISETP.GE.AND P0, PT, R7, 0x100, PT ;  /* 0x000001000700780c */ /* 0x000fda0003f06270 */
[----:B------:R-:W4:Y:S02]  /*00d0*/  @!P0 LDG.E R0, desc[UR4][R2.64] ;  /* 0x0000000402008981 */ /* 0x000f24000c1e1900 */
[----:B----4-:R-:W-:Y:S01]  /*00e0*/  FADD R6, R5, R0 ;  /* 0x0000000005067221 */ /* 0x010fe20000000000 */
[----:B------:R-:W-:-:S04]  /*00f0*/  FSETP.GEU.AND P1, PT, R0, -R5, PT ;  /* 0x800000050000720b */ /* 0x000fc80003f2e000 */
[----:B------:R-:W-:Y:S02]  /*0100*/  FSEL R0, R6, RZ, P1 ;  /* 0x000000ff06007208 */ /* 0x000fe40000800000 */
[----:B------:R-:W-:Y:S02]  /*0110*/  IADD3 R6, P2, R7, UR6, RZ ;  /* 0x0000000607067c10 */ /* 0x000fe4000ff5e0ff */
[----:B------:R-:W-:Y:S02]  /*0120*/  FSETP.GTU.AND P1, PT, R0, RZ, PT ;  /* 0x000000ff0000720b */ /* 0x000fe40003f2c000 */
[----:B------:R-:W-:Y:S02]  /*0130*/  LEA.HI.X.SX32 R7, R7, UR7, 0x1, P2 ;  /* 0x0000000707077c11 */ /* 0x000fe400090f0eff */
[----:B------:R-:W-:Y:S01]  /*0140*/  SEL R9, RZ, 0x1, P1 ;  /* 0x00000001ff097807 */ /* 0x000fe20000800000 */
[----:B------:R-:W-:Y:S08]  /*0150*/  @P0 EXIT ;  /* 0x000000000000094d */ /* 0x000ff00003800000 */
[----:B------:R-:W-:Y:S01]  /*0160*/  STG.E.U8 desc[UR4][R6.64], R9 ;  /* 0x0000000906007986 */ /* 0x000fe2000c101104 */
[----:B------:R-:W-:Y:S05]  /*0170*/  EXIT ;  /* 0x000000000000794d */ /* 0x000fea0003800000 */
.L_x_0:
[----:B------:R-:W-:-:S00]  /*0180*/  BRA `(.L_x_0) ;  /* 0xfffffffc00fc7947 */ /* 0x000fc0000383ffff */
[----:B------:R-:W-:-:S00]  /*0190*/  NOP ;  /* 0x0000000000007918 */ /* 0x000fc00000000000 */
        /* <DEDUP_REMOVED lines=14> */
.L_x_1:


//--------------------- .nv.constant0.triton_poi_fused_convolution_relu_threshold_backward_30 --------------------------
	.section	.nv.constant0.triton_poi_fused_convolution_relu_threshold_backward_30,"a",@progbits
	.sectionflags	@""
	.align	4
.nv.constant0.triton_poi_fused_convolution_relu_threshold_backward_30:
	.zero		556
